//
// Generated by NVIDIA NVVM Compiler
//
// Compiler Build ID: CL-36424714
// Cuda compilation tools, release 13.0, V13.0.88
// Based on NVVM 20.0.0
//

.version 9.0
.target sm_100
.address_size 64

	// .globl	_ZN3cub18CUB_300001_SM_10006detail11EmptyKernelIvEEvv
.global .align 1 .b8 _ZN40_INTERNAL_bf026227_4_k_cu_793ba507_147164cuda3std3__45__cpo5beginE[1];
.global .align 1 .b8 _ZN40_INTERNAL_bf026227_4_k_cu_793ba507_147164cuda3std3__45__cpo3endE[1];
.global .align 1 .b8 _ZN40_INTERNAL_bf026227_4_k_cu_793ba507_147164cuda3std3__45__cpo6cbeginE[1];
.global .align 1 .b8 _ZN40_INTERNAL_bf026227_4_k_cu_793ba507_147164cuda3std3__45__cpo4cendE[1];
.global .align 1 .b8 _ZN40_INTERNAL_bf026227_4_k_cu_793ba507_147164cuda3std3__45__cpo6rbeginE[1];
.global .align 1 .b8 _ZN40_INTERNAL_bf026227_4_k_cu_793ba507_147164cuda3std3__45__cpo4rendE[1];
.global .align 1 .b8 _ZN40_INTERNAL_bf026227_4_k_cu_793ba507_147164cuda3std3__45__cpo7crbeginE[1];
.global .align 1 .b8 _ZN40_INTERNAL_bf026227_4_k_cu_793ba507_147164cuda3std3__45__cpo5crendE[1];
.global .align 1 .b8 _ZN40_INTERNAL_bf026227_4_k_cu_793ba507_147164cuda3std3__442_GLOBAL__N__bf026227_4_k_cu_793ba507_147166ignoreE[1];
.global .align 1 .b8 _ZN40_INTERNAL_bf026227_4_k_cu_793ba507_147164cuda3std3__419piecewise_constructE[1];
.global .align 1 .b8 _ZN40_INTERNAL_bf026227_4_k_cu_793ba507_147164cuda3std3__48in_placeE[1];
.global .align 1 .b8 _ZN40_INTERNAL_bf026227_4_k_cu_793ba507_147164cuda3std3__420unreachable_sentinelE[1];
.global .align 1 .b8 _ZN40_INTERNAL_bf026227_4_k_cu_793ba507_147164cuda3std3__47nulloptE[1];
.global .align 1 .b8 _ZN40_INTERNAL_bf026227_4_k_cu_793ba507_147164cuda3std3__48unexpectE[1];
.global .align 1 .b8 _ZN40_INTERNAL_bf026227_4_k_cu_793ba507_147164cuda3std6ranges3__45__cpo4swapE[1];
.global .align 1 .b8 _ZN40_INTERNAL_bf026227_4_k_cu_793ba507_147164cuda3std6ranges3__45__cpo9iter_moveE[1];
.global .align 1 .b8 _ZN40_INTERNAL_bf026227_4_k_cu_793ba507_147164cuda3std6ranges3__45__cpo5beginE[1];
.global .align 1 .b8 _ZN40_INTERNAL_bf026227_4_k_cu_793ba507_147164cuda3std6ranges3__45__cpo3endE[1];
.global .align 1 .b8 _ZN40_INTERNAL_bf026227_4_k_cu_793ba507_147164cuda3std6ranges3__45__cpo6cbeginE[1];
.global .align 1 .b8 _ZN40_INTERNAL_bf026227_4_k_cu_793ba507_147164cuda3std6ranges3__45__cpo4cendE[1];
.global .align 1 .b8 _ZN40_INTERNAL_bf026227_4_k_cu_793ba507_147164cuda3std6ranges3__45__cpo7advanceE[1];
.global .align 1 .b8 _ZN40_INTERNAL_bf026227_4_k_cu_793ba507_147164cuda3std6ranges3__45__cpo9iter_swapE[1];
.global .align 1 .b8 _ZN40_INTERNAL_bf026227_4_k_cu_793ba507_147164cuda3std6ranges3__45__cpo4nextE[1];
.global .align 1 .b8 _ZN40_INTERNAL_bf026227_4_k_cu_793ba507_147164cuda3std6ranges3__45__cpo4prevE[1];
.global .align 1 .b8 _ZN40_INTERNAL_bf026227_4_k_cu_793ba507_147164cuda3std6ranges3__45__cpo4dataE[1];
.global .align 1 .b8 _ZN40_INTERNAL_bf026227_4_k_cu_793ba507_147164cuda3std6ranges3__45__cpo5cdataE[1];
.global .align 1 .b8 _ZN40_INTERNAL_bf026227_4_k_cu_793ba507_147164cuda3std6ranges3__45__cpo4sizeE[1];
.global .align 1 .b8 _ZN40_INTERNAL_bf026227_4_k_cu_793ba507_147164cuda3std6ranges3__45__cpo5ssizeE[1];
.global .align 1 .b8 _ZN40_INTERNAL_bf026227_4_k_cu_793ba507_147164cuda3std6ranges3__45__cpo8distanceE[1];
.global .align 1 .b8 _ZN40_INTERNAL_bf026227_4_k_cu_793ba507_147166thrust24THRUST_300001_SM_1000_NS8cuda_cub3parE[1];
.global .align 1 .b8 _ZN40_INTERNAL_bf026227_4_k_cu_793ba507_147166thrust24THRUST_300001_SM_1000_NS8cuda_cub10par_nosyncE[1];
.global .align 1 .b8 _ZN40_INTERNAL_bf026227_4_k_cu_793ba507_147166thrust24THRUST_300001_SM_1000_NS6system6detail10sequential3seqE[1];
.global .align 1 .b8 _ZN40_INTERNAL_bf026227_4_k_cu_793ba507_147166thrust24THRUST_300001_SM_1000_NS12placeholders2_1E[1];
.global .align 1 .b8 _ZN40_INTERNAL_bf026227_4_k_cu_793ba507_147166thrust24THRUST_300001_SM_1000_NS12placeholders2_2E[1];
.global .align 1 .b8 _ZN40_INTERNAL_bf026227_4_k_cu_793ba507_147166thrust24THRUST_300001_SM_1000_NS12placeholders2_3E[1];
.global .align 1 .b8 _ZN40_INTERNAL_bf026227_4_k_cu_793ba507_147166thrust24THRUST_300001_SM_1000_NS12placeholders2_4E[1];
.global .align 1 .b8 _ZN40_INTERNAL_bf026227_4_k_cu_793ba507_147166thrust24THRUST_300001_SM_1000_NS12placeholders2_5E[1];
.global .align 1 .b8 _ZN40_INTERNAL_bf026227_4_k_cu_793ba507_147166thrust24THRUST_300001_SM_1000_NS12placeholders2_6E[1];
.global .align 1 .b8 _ZN40_INTERNAL_bf026227_4_k_cu_793ba507_147166thrust24THRUST_300001_SM_1000_NS12placeholders2_7E[1];
.global .align 1 .b8 _ZN40_INTERNAL_bf026227_4_k_cu_793ba507_147166thrust24THRUST_300001_SM_1000_NS12placeholders2_8E[1];
.global .align 1 .b8 _ZN40_INTERNAL_bf026227_4_k_cu_793ba507_147166thrust24THRUST_300001_SM_1000_NS12placeholders2_9E[1];
.global .align 1 .b8 _ZN40_INTERNAL_bf026227_4_k_cu_793ba507_147166thrust24THRUST_300001_SM_1000_NS12placeholders3_10E[1];
.global .align 1 .b8 _ZN40_INTERNAL_bf026227_4_k_cu_793ba507_147166thrust24THRUST_300001_SM_1000_NS3seqE[1];

.visible .entry _ZN3cub18CUB_300001_SM_10006detail11EmptyKernelIvEEvv()
{


	ret;

}


// ===== COMPILED SASS (sm_100) =====

	.target	sm_100

	.elftype	@"ET_EXEC"


//--------------------- .note.nv.tkinfo           --------------------------
	.section	.note.nv.tkinfo,"",@"SHT_NOTE"
	.sectionflags	@"SHF_NOTE_NV_TKINFO"
	.tkinfo
        /*0018*/ 	.word	0x00000002
        /*0030*/ 	.string	""
        /*0030*/ 	.string	"ptxas"
        /*0030*/ 	.string	"Cuda compilation tools, release 13.0, V13.0.88"
        /*0030*/ 	.string	"Build cuda_13.0.r13.0/compiler.36424714_0"
        /*0030*/ 	.string	"-arch sm_100 -m 64 "



//--------------------- .note.nv.cuinfo           --------------------------
	.section	.note.nv.cuinfo,"",@"SHT_NOTE"
	.sectionflags	@"SHF_NOTE_NV_CUINFO"
        /*0018*/ 	.short	0x0002
        /*001a*/ 	.short	0x0064
        /*001c*/ 	.short	0x0082
	.zero		2


//--------------------- .nv.info                  --------------------------
	.section	.nv.info,"",@"SHT_CUDA_INFO"
	.align	4


	//----- nvinfo : EIATTR_REGCOUNT
	.align		4
        /*0000*/ 	.byte	0x04, 0x2f
        /*0002*/ 	.short	(.L_44 - .L_43)
	.align		4
.L_43:
        /*0004*/ 	.word	index@(_ZN3cub18CUB_300001_SM_10006detail11EmptyKernelIvEEvv)
        /*0008*/ 	.word	0x00000004


	//----- nvinfo : EIATTR_FRAME_SIZE
	.align		4
.L_44:
        /*000c*/ 	.byte	0x04, 0x11
        /*000e*/ 	.short	(.L_46 - .L_45)
	.align		4
.L_45:
        /*0010*/ 	.word	index@(_ZN3cub18CUB_300001_SM_10006detail11EmptyKernelIvEEvv)
        /*0014*/ 	.word	0x00000000


	//----- nvinfo : EIATTR_MIN_STACK_SIZE
	.align		4
.L_46:
        /*0018*/ 	.byte	0x04, 0x12
        /*001a*/ 	.short	(.L_48 - .L_47)
	.align		4
.L_47:
        /*001c*/ 	.word	index@(_ZN3cub18CUB_300001_SM_10006detail11EmptyKernelIvEEvv)
        /*0020*/ 	.word	0x00000000
.L_48:


//--------------------- .nv.compat                --------------------------
	.section	.nv.compat,"",@"SHT_CUDA_COMPAT_INFO"
	.align	4
        /*0000*/ 	.byte	0x02, 0x09, 0x00, 0x00, 0x02, 0x02, 0x01, 0x00, 0x02, 0x05, 0x05, 0x00, 0x03, 0x07, 0x01, 0x01
        /*0010*/ 	.byte	0x02, 0x03, 0x00, 0x00, 0x02, 0x06, 0x01, 0x00, 0x04, 0x0b, 0x08, 0x00, 0x09, 0x00, 0x00, 0x00
        /*0020*/ 	.byte	0x00, 0x00, 0x00, 0x00


//--------------------- .nv.info._ZN3cub18CUB_300001_SM_10006detail11EmptyKernelIvEEvv --------------------------
	.section	.nv.info._ZN3cub18CUB_300001_SM_10006detail11EmptyKernelIvEEvv,"",@"SHT_CUDA_INFO"
	.sectionflags	@""
	.align	4


	//----- nvinfo : EIATTR_CUDA_API_VERSION
	.align		4
        /*0000*/ 	.byte	0x04, 0x37
        /*0002*/ 	.short	(.L_50 - .L_49)
.L_49:
        /*0004*/ 	.word	0x00000082


	//----- nvinfo : EIATTR_SPARSE_MMA_MASK
	.align		4
.L_50:
        /*0008*/ 	.byte	0x03, 0x50
        /*000a*/ 	.short	0x0000


	//----- nvinfo : EIATTR_MAXREG_COUNT
	.align		4
        /*000c*/ 	.byte	0x03, 0x1b
        /*000e*/ 	.short	0x00ff


	//----- nvinfo : EIATTR_MERCURY_ISA_VERSION
	.align		4
        /*0010*/ 	.byte	0x03, 0x5f
        /*0012*/ 	.short	0x0101


	//----- nvinfo : EIATTR_VRC_CTA_INIT_COUNT
	.align		4
        /*0014*/ 	.byte	0x02, 0x4a
	.zero		1
	.zero		1


	//----- nvinfo : EIATTR_EXIT_INSTR_OFFSETS
	.align		4
        /*0018*/ 	.byte	0x04, 0x1c
        /*001a*/ 	.short	(.L_52 - .L_51)


	//   ....[0]....
.L_51:
        /*001c*/ 	.word	0x00000010


	//----- nvinfo : EIATTR_SW_WAR
	.align		4
.L_52:
        /*0020*/ 	.byte	0x04, 0x36
        /*0022*/ 	.short	(.L_54 - .L_53)
.L_53:
        /*0024*/ 	.word	0x00000008
.L_54:


//--------------------- .nv.callgraph             --------------------------
	.section	.nv.callgraph,"",@"SHT_CUDA_CALLGRAPH"
	.align	4
	.sectionentsize	8
	.align		4
        /*0000*/ 	.word	0x00000000
	.align		4
        /*0004*/ 	.word	0xffffffff
	.align		4
        /*0008*/ 	.word	0x00000000
	.align		4
        /*000c*/ 	.word	0xfffffffe
	.align		4
        /*0010*/ 	.word	0x00000000
	.align		4
        /*0014*/ 	.word	0xfffffffd
	.align		4
        /*0018*/ 	.word	0x00000000
	.align		4
        /*001c*/ 	.word	0xfffffffc


//--------------------- .nv.constant4             --------------------------
	.section	.nv.constant4,"a",@progbits
	.align	8
	.align		8
.nv.constant4:
        /*0000*/ 	.dword	_ZN40_INTERNAL_bf026227_4_k_cu_793ba507_150624cuda3std3__45__cpo5beginE
	.align		8
        /*0008*/ 	.dword	_ZN40_INTERNAL_bf026227_4_k_cu_793ba507_150624cuda3std3__45__cpo3endE
	.align		8
        /*0010*/ 	.dword	_ZN40_INTERNAL_bf026227_4_k_cu_793ba507_150624cuda3std3__45__cpo6cbeginE
	.align		8
        /*0018*/ 	.dword	_ZN40_INTERNAL_bf026227_4_k_cu_793ba507_150624cuda3std3__45__cpo4cendE
	.align		8
        /*0020*/ 	.dword	_ZN40_INTERNAL_bf026227_4_k_cu_793ba507_150624cuda3std3__45__cpo6rbeginE
	.align		8
        /*0028*/ 	.dword	_ZN40_INTERNAL_bf026227_4_k_cu_793ba507_150624cuda3std3__45__cpo4rendE
	.align		8
        /*0030*/ 	.dword	_ZN40_INTERNAL_bf026227_4_k_cu_793ba507_150624cuda3std3__45__cpo7crbeginE
	.align		8
        /*0038*/ 	.dword	_ZN40_INTERNAL_bf026227_4_k_cu_793ba507_150624cuda3std3__45__cpo5crendE
	.align		8
        /*0040*/ 	.dword	_ZN40_INTERNAL_bf026227_4_k_cu_793ba507_150624cuda3std3__442_GLOBAL__N__bf026227_4_k_cu_793ba507_150626ignoreE
	.align		8
        /*0048*/ 	.dword	_ZN40_INTERNAL_bf026227_4_k_cu_793ba507_150624cuda3std3__419piecewise_constructE
	.align		8
        /*0050*/ 	.dword	_ZN40_INTERNAL_bf026227_4_k_cu_793ba507_150624cuda3std3__48in_placeE
	.align		8
        /*0058*/ 	.dword	_ZN40_INTERNAL_bf026227_4_k_cu_793ba507_150624cuda3std3__420unreachable_sentinelE
	.align		8
        /*0060*/ 	.dword	_ZN40_INTERNAL_bf026227_4_k_cu_793ba507_150624cuda3std3__47nulloptE
	.align		8
        /*0068*/ 	.dword	_ZN40_INTERNAL_bf026227_4_k_cu_793ba507_150624cuda3std3__48unexpectE
	.align		8
        /*0070*/ 	.dword	_ZN40_INTERNAL_bf026227_4_k_cu_793ba507_150624cuda3std6ranges3__45__cpo4swapE
	.align		8
        /*0078*/ 	.dword	_ZN40_INTERNAL_bf026227_4_k_cu_793ba507_150624cuda3std6ranges3__45__cpo9iter_moveE
	.align		8
        /*0080*/ 	.dword	_ZN40_INTERNAL_bf026227_4_k_cu_793ba507_150624cuda3std6ranges3__45__cpo5beginE
	.align		8
        /*0088*/ 	.dword	_ZN40_INTERNAL_bf026227_4_k_cu_793ba507_150624cuda3std6ranges3__45__cpo3endE
	.align		8
        /*0090*/ 	.dword	_ZN40_INTERNAL_bf026227_4_k_cu_793ba507_150624cuda3std6ranges3__45__cpo6cbeginE
	.align		8
        /*0098*/ 	.dword	_ZN40_INTERNAL_bf026227_4_k_cu_793ba507_150624cuda3std6ranges3__45__cpo4cendE
	.align		8
        /*00a0*/ 	.dword	_ZN40_INTERNAL_bf026227_4_k_cu_793ba507_150624cuda3std6ranges3__45__cpo7advanceE
	.align		8
        /*00a8*/ 	.dword	_ZN40_INTERNAL_bf026227_4_k_cu_793ba507_150624cuda3std6ranges3__45__cpo9iter_swapE
	.align		8
        /*00b0*/ 	.dword	_ZN40_INTERNAL_bf026227_4_k_cu_793ba507_150624cuda3std6ranges3__45__cpo4nextE
	.align		8
        /*00b8*/ 	.dword	_ZN40_INTERNAL_bf026227_4_k_cu_793ba507_150624cuda3std6ranges3__45__cpo4prevE
	.align		8
        /*00c0*/ 	.dword	_ZN40_INTERNAL_bf026227_4_k_cu_793ba507_150624cuda3std6ranges3__45__cpo4dataE
	.align		8
        /*00c8*/ 	.dword	_ZN40_INTERNAL_bf026227_4_k_cu_793ba507_150624cuda3std6ranges3__45__cpo5cdataE
	.align		8
        /*00d0*/ 	.dword	_ZN40_INTERNAL_bf026227_4_k_cu_793ba507_150624cuda3std6ranges3__45__cpo4sizeE
	.align		8
        /*00d8*/ 	.dword	_ZN40_INTERNAL_bf026227_4_k_cu_793ba507_150624cuda3std6ranges3__45__cpo5ssizeE
	.align		8
        /*00e0*/ 	.dword	_ZN40_INTERNAL_bf026227_4_k_cu_793ba507_150624cuda3std6ranges3__45__cpo8distanceE
	.align		8
        /*00e8*/ 	.dword	_ZN40_INTERNAL_bf026227_4_k_cu_793ba507_150626thrust24THRUST_300001_SM_1000_NS8cuda_cub3parE
	.align		8
        /*00f0*/ 	.dword	_ZN40_INTERNAL_bf026227_4_k_cu_793ba507_150626thrust24THRUST_300001_SM_1000_NS8cuda_cub10par_nosyncE
	.align		8
        /*00f8*/ 	.dword	_ZN40_INTERNAL_bf026227_4_k_cu_793ba507_150626thrust24THRUST_300001_SM_1000_NS6system6detail10sequential3seqE
	.align		8
        /*0100*/ 	.dword	_ZN40_INTERNAL_bf026227_4_k_cu_793ba507_150626thrust24THRUST_300001_SM_1000_NS12placeholders2_1E
	.align		8
        /*0108*/ 	.dword	_ZN40_INTERNAL_bf026227_4_k_cu_793ba507_150626thrust24THRUST_300001_SM_1000_NS12placeholders2_2E
	.align		8
        /*0110*/ 	.dword	_ZN40_INTERNAL_bf026227_4_k_cu_793ba507_150626thrust24THRUST_300001_SM_1000_NS12placeholders2_3E
	.align		8
        /*0118*/ 	.dword	_ZN40_INTERNAL_bf026227_4_k_cu_793ba507_150626thrust24THRUST_300001_SM_1000_NS12placeholders2_4E
	.align		8
        /*0120*/ 	.dword	_ZN40_INTERNAL_bf026227_4_k_cu_793ba507_150626thrust24THRUST_300001_SM_1000_NS12placeholders2_5E
	.align		8
        /*0128*/ 	.dword	_ZN40_INTERNAL_bf026227_4_k_cu_793ba507_150626thrust24THRUST_300001_SM_1000_NS12placeholders2_6E
	.align		8
        /*0130*/ 	.dword	_ZN40_INTERNAL_bf026227_4_k_cu_793ba507_150626thrust24THRUST_300001_SM_1000_NS12placeholders2_7E
	.align		8
        /*0138*/ 	.dword	_ZN40_INTERNAL_bf026227_4_k_cu_793ba507_150626thrust24THRUST_300001_SM_1000_NS12placeholders2_8E
	.align		8
        /*0140*/ 	.dword	_ZN40_INTERNAL_bf026227_4_k_cu_793ba507_150626thrust24THRUST_300001_SM_1000_NS12placeholders2_9E
	.align		8
        /*0148*/ 	.dword	_ZN40_INTERNAL_bf026227_4_k_cu_793ba507_150626thrust24THRUST_300001_SM_1000_NS12placeholders3_10E
	.align		8
        /*0150*/ 	.dword	_ZN40_INTERNAL_bf026227_4_k_cu_793ba507_150626thrust24THRUST_300001_SM_1000_NS3seqE


//--------------------- .text._ZN3cub18CUB_300001_SM_10006detail11EmptyKernelIvEEvv --------------------------
	.section	.text._ZN3cub18CUB_300001_SM_10006detail11EmptyKernelIvEEvv,"ax",@progbits
	.align	128
        .global         _ZN3cub18CUB_300001_SM_10006detail11EmptyKernelIvEEvv
        .type           _ZN3cub18CUB_300001_SM_10006detail11EmptyKernelIvEEvv,@function
        .size           _ZN3cub18CUB_300001_SM_10006detail11EmptyKernelIvEEvv,(.L_x_1 - _ZN3cub18CUB_300001_SM_10006detail11EmptyKernelIvEEvv)
        .other          _ZN3cub18CUB_300001_SM_10006detail11EmptyKernelIvEEvv,@"STO_CUDA_ENTRY STV_DEFAULT"
_ZN3cub18CUB_300001_SM_10006detail11EmptyKernelIvEEvv:
.text._ZN3cub18CUB_300001_SM_10006detail11EmptyKernelIvEEvv:
[----:B------:R-:W-:Y:S01]  /*0000*/  LDC R1, c[0x0][0x37c] ;  /* 0x0000df00ff017b82 */ /* 0x000fe20000000800 */
[----:B------:R-:W-:Y:S05]  /*0010*/  EXIT ;  /* 0x000000000000794d */ /* 0x000fea0003800000 */
.L_x_0:
[----:B------:R-:W-:-:S00]  /*0020*/  BRA `(.L_x_0) ;  /* 0xfffffffc00fc7947 */ /* 0x000fc0000383ffff */
[----:B------:R-:W-:-:S00]  /*0030*/  NOP ;  /* 0x0000000000007918 */ /* 0x000fc00000000000 */
        /* <DEDUP_REMOVED lines=12> */
.L_x_1:


//--------------------- .nv.shared.reserved.0     --------------------------
	.section	.nv.shared.reserved.0,"aw",@nobits
	.weak		__nv_reservedSMEM_offset_0_alias
	.size		__nv_reservedSMEM_offset_0_alias, 0, 64
	.other		__nv_reservedSMEM_offset_0_alias,@"STO_CUDA_RESERVED_SHARED STV_DEFAULT"
__nv_reservedSMEM_offset_0_alias:
	.zero		0
	.zero		64


//--------------------- .nv.global                --------------------------
	.section	.nv.global,"aw",@nobits
.nv.global:
	.type		_ZN40_INTERNAL_bf026227_4_k_cu_793ba507_150626thrust24THRUST_300001_SM_1000_NS3seqE,@object
	.size		_ZN40_INTERNAL_bf026227_4_k_cu_793ba507_150626thrust24THRUST_300001_SM_1000_NS3seqE,(_ZN40_INTERNAL_bf026227_4_k_cu_793ba507_150624cuda3std3__48in_placeE - _ZN40_INTERNAL_bf026227_4_k_cu_793ba507_150626thrust24THRUST_300001_SM_1000_NS3seqE)
_ZN40_INTERNAL_bf026227_4_k_cu_793ba507_150626thrust24THRUST_300001_SM_1000_NS3seqE:
	.zero		1
	.type		_ZN40_INTERNAL_bf026227_4_k_cu_793ba507_150624cuda3std3__48in_placeE,@object
	.size		_ZN40_INTERNAL_bf026227_4_k_cu_793ba507_150624cuda3std3__48in_placeE,(_ZN40_INTERNAL_bf026227_4_k_cu_793ba507_150624cuda3std6ranges3__45__cpo4sizeE - _ZN40_INTERNAL_bf026227_4_k_cu_793ba507_150624cuda3std3__48in_placeE)
_ZN40_INTERNAL_bf026227_4_k_cu_793ba507_150624cuda3std3__48in_placeE:
	.zero		1
	.type		_ZN40_INTERNAL_bf026227_4_k_cu_793ba507_150624cuda3std6ranges3__45__cpo4sizeE,@object
	.size		_ZN40_INTERNAL_bf026227_4_k_cu_793ba507_150624cuda3std6ranges3__45__cpo4sizeE,(_ZN40_INTERNAL_bf026227_4_k_cu_793ba507_150626thrust24THRUST_300001_SM_1000_NS12placeholders2_3E - _ZN40_INTERNAL_bf026227_4_k_cu_793ba507_150624cuda3std6ranges3__45__cpo4sizeE)
_ZN40_INTERNAL_bf026227_4_k_cu_793ba507_150624cuda3std6ranges3__45__cpo4sizeE:
	.zero		1
	.type		_ZN40_INTERNAL_bf026227_4_k_cu_793ba507_150626thrust24THRUST_300001_SM_1000_NS12placeholders2_3E,@object
	.size		_ZN40_INTERNAL_bf026227_4_k_cu_793ba507_150626thrust24THRUST_300001_SM_1000_NS12placeholders2_3E,(_ZN40_INTERNAL_bf026227_4_k_cu_793ba507_150624cuda3std3__45__cpo6cbeginE - _ZN40_INTERNAL_bf026227_4_k_cu_793ba507_150626thrust24THRUST_300001_SM_1000_NS12placeholders2_3E)
_ZN40_INTERNAL_bf026227_4_k_cu_793ba507_150626thrust24THRUST_300001_SM_1000_NS12placeholders2_3E:
	.zero		1
	.type		_ZN40_INTERNAL_bf026227_4_k_cu_793ba507_150624cuda3std3__45__cpo6cbeginE,@object
	.size		_ZN40_INTERNAL_bf026227_4_k_cu_793ba507_150624cuda3std3__45__cpo6cbeginE,(_ZN40_INTERNAL_bf026227_4_k_cu_793ba507_150624cuda3std6ranges3__45__cpo6cbeginE - _ZN40_INTERNAL_bf026227_4_k_cu_793ba507_150624cuda3std3__45__cpo6cbeginE)
_ZN40_INTERNAL_bf026227_4_k_cu_793ba507_150624cuda3std3__45__cpo6cbeginE:
	.zero		1
	.type		_ZN40_INTERNAL_bf026227_4_k_cu_793ba507_150624cuda3std6ranges3__45__cpo6cbeginE,@object
	.size		_ZN40_INTERNAL_bf026227_4_k_cu_793ba507_150624cuda3std6ranges3__45__cpo6cbeginE,(_ZN40_INTERNAL_bf026227_4_k_cu_793ba507_150626thrust24THRUST_300001_SM_1000_NS12placeholders2_7E - _ZN40_INTERNAL_bf026227_4_k_cu_793ba507_150624cuda3std6ranges3__45__cpo6cbeginE)
_ZN40_INTERNAL_bf026227_4_k_cu_793ba507_150624cuda3std6ranges3__45__cpo6cbeginE:
	.zero		1
	.type		_ZN40_INTERNAL_bf026227_4_k_cu_793ba507_150626thrust24THRUST_300001_SM_1000_NS12placeholders2_7E,@object
	.size		_ZN40_INTERNAL_bf026227_4_k_cu_793ba507_150626thrust24THRUST_300001_SM_1000_NS12placeholders2_7E,(_ZN40_INTERNAL_bf026227_4_k_cu_793ba507_150624cuda3std3__45__cpo7crbeginE - _ZN40_INTERNAL_bf026227_4_k_cu_793ba507_150626thrust24THRUST_300001_SM_1000_NS12placeholders2_7E)
_ZN40_INTERNAL_bf026227_4_k_cu_793ba507_150626thrust24THRUST_300001_SM_1000_NS12placeholders2_7E:
	.zero		1
	.type		_ZN40_INTERNAL_bf026227_4_k_cu_793ba507_150624cuda3std3__45__cpo7crbeginE,@object
	.size		_ZN40_INTERNAL_bf026227_4_k_cu_793ba507_150624cuda3std3__45__cpo7crbeginE,(_ZN40_INTERNAL_bf026227_4_k_cu_793ba507_150624cuda3std6ranges3__45__cpo4nextE - _ZN40_INTERNAL_bf026227_4_k_cu_793ba507_150624cuda3std3__45__cpo7crbeginE)
_ZN40_INTERNAL_bf026227_4_k_cu_793ba507_150624cuda3std3__45__cpo7crbeginE:
	.zero		1
	.type		_ZN40_INTERNAL_bf026227_4_k_cu_793ba507_150624cuda3std6ranges3__45__cpo4nextE,@object
	.size		_ZN40_INTERNAL_bf026227_4_k_cu_793ba507_150624cuda3std6ranges3__45__cpo4nextE,(_ZN40_INTERNAL_bf026227_4_k_cu_793ba507_150624cuda3std6ranges3__45__cpo4swapE - _ZN40_INTERNAL_bf026227_4_k_cu_793ba507_150624cuda3std6ranges3__45__cpo4nextE)
_ZN40_INTERNAL_bf026227_4_k_cu_793ba507_150624cuda3std6ranges3__45__cpo4nextE:
	.zero		1
	.type		_ZN40_INTERNAL_bf026227_4_k_cu_793ba507_150624cuda3std6ranges3__45__cpo4swapE,@object
	.size		_ZN40_INTERNAL_bf026227_4_k_cu_793ba507_150624cuda3std6ranges3__45__cpo4swapE,(_ZN40_INTERNAL_bf026227_4_k_cu_793ba507_150626thrust24THRUST_300001_SM_1000_NS8cuda_cub10par_nosyncE - _ZN40_INTERNAL_bf026227_4_k_cu_793ba507_150624cuda3std6ranges3__45__cpo4swapE)
_ZN40_INTERNAL_bf026227_4_k_cu_793ba507_150624cuda3std6ranges3__45__cpo4swapE:
	.zero		1
	.type		_ZN40_INTERNAL_bf026227_4_k_cu_793ba507_150626thrust24THRUST_300001_SM_1000_NS8cuda_cub10par_nosyncE,@object
	.size		_ZN40_INTERNAL_bf026227_4_k_cu_793ba507_150626thrust24THRUST_300001_SM_1000_NS8cuda_cub10par_nosyncE,(_ZN40_INTERNAL_bf026227_4_k_cu_793ba507_150626thrust24THRUST_300001_SM_1000_NS12placeholders2_9E - _ZN40_INTERNAL_bf026227_4_k_cu_793ba507_150626thrust24THRUST_300001_SM_1000_NS8cuda_cub10par_nosyncE)
_ZN40_INTERNAL_bf026227_4_k_cu_793ba507_150626thrust24THRUST_300001_SM_1000_NS8cuda_cub10par_nosyncE:
	.zero		1
	.type		_ZN40_INTERNAL_bf026227_4_k_cu_793ba507_150626thrust24THRUST_300001_SM_1000_NS12placeholders2_9E,@object
	.size		_ZN40_INTERNAL_bf026227_4_k_cu_793ba507_150626thrust24THRUST_300001_SM_1000_NS12placeholders2_9E,(_ZN40_INTERNAL_bf026227_4_k_cu_793ba507_150624cuda3std3__442_GLOBAL__N__bf026227_4_k_cu_793ba507_150626ignoreE - _ZN40_INTERNAL_bf026227_4_k_cu_793ba507_150626thrust24THRUST_300001_SM_1000_NS12placeholders2_9E)
_ZN40_INTERNAL_bf026227_4_k_cu_793ba507_150626thrust24THRUST_300001_SM_1000_NS12placeholders2_9E:
	.zero		1
	.type		_ZN40_INTERNAL_bf026227_4_k_cu_793ba507_150624cuda3std3__442_GLOBAL__N__bf026227_4_k_cu_793ba507_150626ignoreE,@object
	.size		_ZN40_INTERNAL_bf026227_4_k_cu_793ba507_150624cuda3std3__442_GLOBAL__N__bf026227_4_k_cu_793ba507_150626ignoreE,(_ZN40_INTERNAL_bf026227_4_k_cu_793ba507_150624cuda3std6ranges3__45__cpo4dataE - _ZN40_INTERNAL_bf026227_4_k_cu_793ba507_150624cuda3std3__442_GLOBAL__N__bf026227_4_k_cu_793ba507_150626ignoreE)
_ZN40_INTERNAL_bf026227_4_k_cu_793ba507_150624cuda3std3__442_GLOBAL__N__bf026227_4_k_cu_793ba507_150626ignoreE:
	.zero		1
	.type		_ZN40_INTERNAL_bf026227_4_k_cu_793ba507_150624cuda3std6ranges3__45__cpo4dataE,@object
	.size		_ZN40_INTERNAL_bf026227_4_k_cu_793ba507_150624cuda3std6ranges3__45__cpo4dataE,(_ZN40_INTERNAL_bf026227_4_k_cu_793ba507_150626thrust24THRUST_300001_SM_1000_NS12placeholders2_1E - _ZN40_INTERNAL_bf026227_4_k_cu_793ba507_150624cuda3std6ranges3__45__cpo4dataE)
_ZN40_INTERNAL_bf026227_4_k_cu_793ba507_150624cuda3std6ranges3__45__cpo4dataE:
	.zero		1
	.type		_ZN40_INTERNAL_bf026227_4_k_cu_793ba507_150626thrust24THRUST_300001_SM_1000_NS12placeholders2_1E,@object
	.size		_ZN40_INTERNAL_bf026227_4_k_cu_793ba507_150626thrust24THRUST_300001_SM_1000_NS12placeholders2_1E,(_ZN40_INTERNAL_bf026227_4_k_cu_793ba507_150624cuda3std3__45__cpo5beginE - _ZN40_INTERNAL_bf026227_4_k_cu_793ba507_150626thrust24THRUST_300001_SM_1000_NS12placeholders2_1E)
_ZN40_INTERNAL_bf026227_4_k_cu_793ba507_150626thrust24THRUST_300001_SM_1000_NS12placeholders2_1E:
	.zero		1
	.type		_ZN40_INTERNAL_bf026227_4_k_cu_793ba507_150624cuda3std3__45__cpo5beginE,@object
	.size		_ZN40_INTERNAL_bf026227_4_k_cu_793ba507_150624cuda3std3__45__cpo5beginE,(_ZN40_INTERNAL_bf026227_4_k_cu_793ba507_150624cuda3std6ranges3__45__cpo5beginE - _ZN40_INTERNAL_bf026227_4_k_cu_793ba507_150624cuda3std3__45__cpo5beginE)
_ZN40_INTERNAL_bf026227_4_k_cu_793ba507_150624cuda3std3__45__cpo5beginE:
	.zero		1
	.type		_ZN40_INTERNAL_bf026227_4_k_cu_793ba507_150624cuda3std6ranges3__45__cpo5beginE,@object
	.size		_ZN40_INTERNAL_bf026227_4_k_cu_793ba507_150624cuda3std6ranges3__45__cpo5beginE,(_ZN40_INTERNAL_bf026227_4_k_cu_793ba507_150626thrust24THRUST_300001_SM_1000_NS12placeholders2_5E - _ZN40_INTERNAL_bf026227_4_k_cu_793ba507_150624cuda3std6ranges3__45__cpo5beginE)
_ZN40_INTERNAL_bf026227_4_k_cu_793ba507_150624cuda3std6ranges3__45__cpo5beginE:
	.zero		1
	.type		_ZN40_INTERNAL_bf026227_4_k_cu_793ba507_150626thrust24THRUST_300001_SM_1000_NS12placeholders2_5E,@object
	.size		_ZN40_INTERNAL_bf026227_4_k_cu_793ba507_150626thrust24THRUST_300001_SM_1000_NS12placeholders2_5E,(_ZN40_INTERNAL_bf026227_4_k_cu_793ba507_150624cuda3std3__45__cpo6rbeginE - _ZN40_INTERNAL_bf026227_4_k_cu_793ba507_150626thrust24THRUST_300001_SM_1000_NS12placeholders2_5E)
_ZN40_INTERNAL_bf026227_4_k_cu_793ba507_150626thrust24THRUST_300001_SM_1000_NS12placeholders2_5E:
	.zero		1
	.type		_ZN40_INTERNAL_bf026227_4_k_cu_793ba507_150624cuda3std3__45__cpo6rbeginE,@object
	.size		_ZN40_INTERNAL_bf026227_4_k_cu_793ba507_150624cuda3std3__45__cpo6rbeginE,(_ZN40_INTERNAL_bf026227_4_k_cu_793ba507_150624cuda3std6ranges3__45__cpo7advanceE - _ZN40_INTERNAL_bf026227_4_k_cu_793ba507_150624cuda3std3__45__cpo6rbeginE)
_ZN40_INTERNAL_bf026227_4_k_cu_793ba507_150624cuda3std3__45__cpo6rbeginE:
	.zero		1
	.type		_ZN40_INTERNAL_bf026227_4_k_cu_793ba507_150624cuda3std6ranges3__45__cpo7advanceE,@object
	.size		_ZN40_INTERNAL_bf026227_4_k_cu_793ba507_150624cuda3std6ranges3__45__cpo7advanceE,(_ZN40_INTERNAL_bf026227_4_k_cu_793ba507_150624cuda3std3__47nulloptE - _ZN40_INTERNAL_bf026227_4_k_cu_793ba507_150624cuda3std6ranges3__45__cpo7advanceE)
_ZN40_INTERNAL_bf026227_4_k_cu_793ba507_150624cuda3std6ranges3__45__cpo7advanceE:
	.zero		1
	.type		_ZN40_INTERNAL_bf026227_4_k_cu_793ba507_150624cuda3std3__47nulloptE,@object
	.size		_ZN40_INTERNAL_bf026227_4_k_cu_793ba507_150624cuda3std3__47nulloptE,(_ZN40_INTERNAL_bf026227_4_k_cu_793ba507_150624cuda3std6ranges3__45__cpo8distanceE - _ZN40_INTERNAL_bf026227_4_k_cu_793ba507_150624cuda3std3__47nulloptE)
_ZN40_INTERNAL_bf026227_4_k_cu_793ba507_150624cuda3std3__47nulloptE:
	.zero		1
	.type		_ZN40_INTERNAL_bf026227_4_k_cu_793ba507_150624cuda3std6ranges3__45__cpo8distanceE,@object
	.size		_ZN40_INTERNAL_bf026227_4_k_cu_793ba507_150624cuda3std6ranges3__45__cpo8distanceE,(_ZN40_INTERNAL_bf026227_4_k_cu_793ba507_150626thrust24THRUST_300001_SM_1000_NS12placeholders3_10E - _ZN40_INTERNAL_bf026227_4_k_cu_793ba507_150624cuda3std6ranges3__45__cpo8distanceE)
_ZN40_INTERNAL_bf026227_4_k_cu_793ba507_150624cuda3std6ranges3__45__cpo8distanceE:
	.zero		1
	.type		_ZN40_INTERNAL_bf026227_4_k_cu_793ba507_150626thrust24THRUST_300001_SM_1000_NS12placeholders3_10E,@object
	.size		_ZN40_INTERNAL_bf026227_4_k_cu_793ba507_150626thrust24THRUST_300001_SM_1000_NS12placeholders3_10E,(_ZN40_INTERNAL_bf026227_4_k_cu_793ba507_150624cuda3std3__419piecewise_constructE - _ZN40_INTERNAL_bf026227_4_k_cu_793ba507_150626thrust24THRUST_300001_SM_1000_NS12placeholders3_10E)
_ZN40_INTERNAL_bf026227_4_k_cu_793ba507_150626thrust24THRUST_300001_SM_1000_NS12placeholders3_10E:
	.zero		1
	.type		_ZN40_INTERNAL_bf026227_4_k_cu_793ba507_150624cuda3std3__419piecewise_constructE,@object
	.size		_ZN40_INTERNAL_bf026227_4_k_cu_793ba507_150624cuda3std3__419piecewise_constructE,(_ZN40_INTERNAL_bf026227_4_k_cu_793ba507_150624cuda3std6ranges3__45__cpo5cdataE - _ZN40_INTERNAL_bf026227_4_k_cu_793ba507_150624cuda3std3__419piecewise_constructE)
_ZN40_INTERNAL_bf026227_4_k_cu_793ba507_150624cuda3std3__419piecewise_constructE:
	.zero		1
	.type		_ZN40_INTERNAL_bf026227_4_k_cu_793ba507_150624cuda3std6ranges3__45__cpo5cdataE,@object
	.size		_ZN40_INTERNAL_bf026227_4_k_cu_793ba507_150624cuda3std6ranges3__45__cpo5cdataE,(_ZN40_INTERNAL_bf026227_4_k_cu_793ba507_150626thrust24THRUST_300001_SM_1000_NS12placeholders2_2E - _ZN40_INTERNAL_bf026227_4_k_cu_793ba507_150624cuda3std6ranges3__45__cpo5cdataE)
_ZN40_INTERNAL_bf026227_4_k_cu_793ba507_150624cuda3std6ranges3__45__cpo5cdataE:
	.zero		1
	.type		_ZN40_INTERNAL_bf026227_4_k_cu_793ba507_150626thrust24THRUST_300001_SM_1000_NS12placeholders2_2E,@object
	.size		_ZN40_INTERNAL_bf026227_4_k_cu_793ba507_150626thrust24THRUST_300001_SM_1000_NS12placeholders2_2E,(_ZN40_INTERNAL_bf026227_4_k_cu_793ba507_150624cuda3std3__45__cpo3endE - _ZN40_INTERNAL_bf026227_4_k_cu_793ba507_150626thrust24THRUST_300001_SM_1000_NS12placeholders2_2E)
_ZN40_INTERNAL_bf026227_4_k_cu_793ba507_150626thrust24THRUST_300001_SM_1000_NS12placeholders2_2E:
	.zero		1
	.type		_ZN40_INTERNAL_bf026227_4_k_cu_793ba507_150624cuda3std3__45__cpo3endE,@object
	.size		_ZN40_INTERNAL_bf026227_4_k_cu_793ba507_150624cuda3std3__45__cpo3endE,(_ZN40_INTERNAL_bf026227_4_k_cu_793ba507_150624cuda3std6ranges3__45__cpo3endE - _ZN40_INTERNAL_bf026227_4_k_cu_793ba507_150624cuda3std3__45__cpo3endE)
_ZN40_INTERNAL_bf026227_4_k_cu_793ba507_150624cuda3std3__45__cpo3endE:
	.zero		1
	.type		_ZN40_INTERNAL_bf026227_4_k_cu_793ba507_150624cuda3std6ranges3__45__cpo3endE,@object
	.size		_ZN40_INTERNAL_bf026227_4_k_cu_793ba507_150624cuda3std6ranges3__45__cpo3endE,(_ZN40_INTERNAL_bf026227_4_k_cu_793ba507_150626thrust24THRUST_300001_SM_1000_NS12placeholders2_6E - _ZN40_INTERNAL_bf026227_4_k_cu_793ba507_150624cuda3std6ranges3__45__cpo3endE)
_ZN40_INTERNAL_bf026227_4_k_cu_793ba507_150624cuda3std6ranges3__45__cpo3endE:
	.zero		1
	.type		_ZN40_INTERNAL_bf026227_4_k_cu_793ba507_150626thrust24THRUST_300001_SM_1000_NS12placeholders2_6E,@object
	.size		_ZN40_INTERNAL_bf026227_4_k_cu_793ba507_150626thrust24THRUST_300001_SM_1000_NS12placeholders2_6E,(_ZN40_INTERNAL_bf026227_4_k_cu_793ba507_150624cuda3std3__45__cpo4rendE - _ZN40_INTERNAL_bf026227_4_k_cu_793ba507_150626thrust24THRUST_300001_SM_1000_NS12placeholders2_6E)
_ZN40_INTERNAL_bf026227_4_k_cu_793ba507_150626thrust24THRUST_300001_SM_1000_NS12placeholders2_6E:
	.zero		1
	.type		_ZN40_INTERNAL_bf026227_4_k_cu_793ba507_150624cuda3std3__45__cpo4rendE,@object
	.size		_ZN40_INTERNAL_bf026227_4_k_cu_793ba507_150624cuda3std3__45__cpo4rendE,(_ZN40_INTERNAL_bf026227_4_k_cu_793ba507_150624cuda3std6ranges3__45__cpo9iter_swapE - _ZN40_INTERNAL_bf026227_4_k_cu_793ba507_150624cuda3std3__45__cpo4rendE)
_ZN40_INTERNAL_bf026227_4_k_cu_793ba507_150624cuda3std3__45__cpo4rendE:
	.zero		1
	.type		_ZN40_INTERNAL_bf026227_4_k_cu_793ba507_150624cuda3std6ranges3__45__cpo9iter_swapE,@object
	.size		_ZN40_INTERNAL_bf026227_4_k_cu_793ba507_150624cuda3std6ranges3__45__cpo9iter_swapE,(_ZN40_INTERNAL_bf026227_4_k_cu_793ba507_150624cuda3std3__48unexpectE - _ZN40_INTERNAL_bf026227_4_k_cu_793ba507_150624cuda3std6ranges3__45__cpo9iter_swapE)
_ZN40_INTERNAL_bf026227_4_k_cu_793ba507_150624cuda3std6ranges3__45__cpo9iter_swapE:
	.zero		1
	.type		_ZN40_INTERNAL_bf026227_4_k_cu_793ba507_150624cuda3std3__48unexpectE,@object
	.size		_ZN40_INTERNAL_bf026227_4_k_cu_793ba507_150624cuda3std3__48unexpectE,(_ZN40_INTERNAL_bf026227_4_k_cu_793ba507_150626thrust24THRUST_300001_SM_1000_NS8cuda_cub3parE - _ZN40_INTERNAL_bf026227_4_k_cu_793ba507_150624cuda3std3__48unexpectE)
_ZN40_INTERNAL_bf026227_4_k_cu_793ba507_150624cuda3std3__48unexpectE:
	.zero		1
	.type		_ZN40_INTERNAL_bf026227_4_k_cu_793ba507_150626thrust24THRUST_300001_SM_1000_NS8cuda_cub3parE,@object
	.size		_ZN40_INTERNAL_bf026227_4_k_cu_793ba507_150626thrust24THRUST_300001_SM_1000_NS8cuda_cub3parE,(_ZN40_INTERNAL_bf026227_4_k_cu_793ba507_150626thrust24THRUST_300001_SM_1000_NS12placeholders2_4E - _ZN40_INTERNAL_bf026227_4_k_cu_793ba507_150626thrust24THRUST_300001_SM_1000_NS8cuda_cub3parE)
_ZN40_INTERNAL_bf026227_4_k_cu_793ba507_150626thrust24THRUST_300001_SM_1000_NS8cuda_cub3parE:
	.zero		1
	.type		_ZN40_INTERNAL_bf026227_4_k_cu_793ba507_150626thrust24THRUST_300001_SM_1000_NS12placeholders2_4E,@object
	.size		_ZN40_INTERNAL_bf026227_4_k_cu_793ba507_150626thrust24THRUST_300001_SM_1000_NS12placeholders2_4E,(_ZN40_INTERNAL_bf026227_4_k_cu_793ba507_150624cuda3std3__45__cpo4cendE - _ZN40_INTERNAL_bf026227_4_k_cu_793ba507_150626thrust24THRUST_300001_SM_1000_NS12placeholders2_4E)
_ZN40_INTERNAL_bf026227_4_k_cu_793ba507_150626thrust24THRUST_300001_SM_1000_NS12placeholders2_4E:
	.zero		1
	.type		_ZN40_INTERNAL_bf026227_4_k_cu_793ba507_150624cuda3std3__45__cpo4cendE,@object
	.size		_ZN40_INTERNAL_bf026227_4_k_cu_793ba507_150624cuda3std3__45__cpo4cendE,(_ZN40_INTERNAL_bf026227_4_k_cu_793ba507_150624cuda3std6ranges3__45__cpo4cendE - _ZN40_INTERNAL_bf026227_4_k_cu_793ba507_150624cuda3std3__45__cpo4cendE)
_ZN40_INTERNAL_bf026227_4_k_cu_793ba507_150624cuda3std3__45__cpo4cendE:
	.zero		1
	.type		_ZN40_INTERNAL_bf026227_4_k_cu_793ba507_150624cuda3std6ranges3__45__cpo4cendE,@object
	.size		_ZN40_INTERNAL_bf026227_4_k_cu_793ba507_150624cuda3std6ranges3__45__cpo4cendE,(_ZN40_INTERNAL_bf026227_4_k_cu_793ba507_150624cuda3std3__420unreachable_sentinelE - _ZN40_INTERNAL_bf026227_4_k_cu_793ba507_150624cuda3std6ranges3__45__cpo4cendE)
_ZN40_INTERNAL_bf026227_4_k_cu_793ba507_150624cuda3std6ranges3__45__cpo4cendE:
	.zero		1
	.type		_ZN40_INTERNAL_bf026227_4_k_cu_793ba507_150624cuda3std3__420unreachable_sentinelE,@object
	.size		_ZN40_INTERNAL_bf026227_4_k_cu_793ba507_150624cuda3std3__420unreachable_sentinelE,(_ZN40_INTERNAL_bf026227_4_k_cu_793ba507_150624cuda3std6ranges3__45__cpo5ssizeE - _ZN40_INTERNAL_bf026227_4_k_cu_793ba507_150624cuda3std3__420unreachable_sentinelE)
_ZN40_INTERNAL_bf026227_4_k_cu_793ba507_150624cuda3std3__420unreachable_sentinelE:
	.zero		1
	.type		_ZN40_INTERNAL_bf026227_4_k_cu_793ba507_150624cuda3std6ranges3__45__cpo5ssizeE,@object
	.size		_ZN40_INTERNAL_bf026227_4_k_cu_793ba507_150624cuda3std6ranges3__45__cpo5ssizeE,(_ZN40_INTERNAL_bf026227_4_k_cu_793ba507_150626thrust24THRUST_300001_SM_1000_NS12placeholders2_8E - _ZN40_INTERNAL_bf026227_4_k_cu_793ba507_150624cuda3std6ranges3__45__cpo5ssizeE)
_ZN40_INTERNAL_bf026227_4_k_cu_793ba507_150624cuda3std6ranges3__45__cpo5ssizeE:
	.zero		1
	.type		_ZN40_INTERNAL_bf026227_4_k_cu_793ba507_150626thrust24THRUST_300001_SM_1000_NS12placeholders2_8E,@object
	.size		_ZN40_INTERNAL_bf026227_4_k_cu_793ba507_150626thrust24THRUST_300001_SM_1000_NS12placeholders2_8E,(_ZN40_INTERNAL_bf026227_4_k_cu_793ba507_150624cuda3std3__45__cpo5crendE - _ZN40_INTERNAL_bf026227_4_k_cu_793ba507_150626thrust24THRUST_300001_SM_1000_NS12placeholders2_8E)
_ZN40_INTERNAL_bf026227_4_k_cu_793ba507_150626thrust24THRUST_300001_SM_1000_NS12placeholders2_8E:
	.zero		1
	.type		_ZN40_INTERNAL_bf026227_4_k_cu_793ba507_150624cuda3std3__45__cpo5crendE,@object
	.size		_ZN40_INTERNAL_bf026227_4_k_cu_793ba507_150624cuda3std3__45__cpo5crendE,(_ZN40_INTERNAL_bf026227_4_k_cu_793ba507_150624cuda3std6ranges3__45__cpo4prevE - _ZN40_INTERNAL_bf026227_4_k_cu_793ba507_150624cuda3std3__45__cpo5crendE)
_ZN40_INTERNAL_bf026227_4_k_cu_793ba507_150624cuda3std3__45__cpo5crendE:
	.zero		1
	.type		_ZN40_INTERNAL_bf026227_4_k_cu_793ba507_150624cuda3std6ranges3__45__cpo4prevE,@object
	.size		_ZN40_INTERNAL_bf026227_4_k_cu_793ba507_150624cuda3std6ranges3__45__cpo4prevE,(_ZN40_INTERNAL_bf026227_4_k_cu_793ba507_150624cuda3std6ranges3__45__cpo9iter_moveE - _ZN40_INTERNAL_bf026227_4_k_cu_793ba507_150624cuda3std6ranges3__45__cpo4prevE)
_ZN40_INTERNAL_bf026227_4_k_cu_793ba507_150624cuda3std6ranges3__45__cpo4prevE:
	.zero		1
	.type		_ZN40_INTERNAL_bf026227_4_k_cu_793ba507_150624cuda3std6ranges3__45__cpo9iter_moveE,@object
	.size		_ZN40_INTERNAL_bf026227_4_k_cu_793ba507_150624cuda3std6ranges3__45__cpo9iter_moveE,(_ZN40_INTERNAL_bf026227_4_k_cu_793ba507_150626thrust24THRUST_300001_SM_1000_NS6system6detail10sequential3seqE - _ZN40_INTERNAL_bf026227_4_k_cu_793ba507_150624cuda3std6ranges3__45__cpo9iter_moveE)
_ZN40_INTERNAL_bf026227_4_k_cu_793ba507_150624cuda3std6ranges3__45__cpo9iter_moveE:
	.zero		1
	.type		_ZN40_INTERNAL_bf026227_4_k_cu_793ba507_150626thrust24THRUST_300001_SM_1000_NS6system6detail10sequential3seqE,@object
	.size		_ZN40_INTERNAL_bf026227_4_k_cu_793ba507_150626thrust24THRUST_300001_SM_1000_NS6system6detail10sequential3seqE,(.L_31 - _ZN40_INTERNAL_bf026227_4_k_cu_793ba507_150626thrust24THRUST_300001_SM_1000_NS6system6detail10sequential3seqE)
_ZN40_INTERNAL_bf026227_4_k_cu_793ba507_150626thrust24THRUST_300001_SM_1000_NS6system6detail10sequential3seqE:
	.zero		1
.L_31:


//--------------------- .nv.constant0._ZN3cub18CUB_300001_SM_10006detail11EmptyKernelIvEEvv --------------------------
	.section	.nv.constant0._ZN3cub18CUB_300001_SM_10006detail11EmptyKernelIvEEvv,"a",@progbits
	.sectionflags	@""
	.align	4
.nv.constant0._ZN3cub18CUB_300001_SM_10006detail11EmptyKernelIvEEvv:
	.zero		896


//--------------------- SYMBOLS --------------------------

	.type		.nv.reservedSmem.offset0,@object
	.size		.nv.reservedSmem.offset0,0x4
